	.headerflags	@"EF_CUDA_TEXMODE_UNIFIED EF_CUDA_64BIT_ADDRESS EF_CUDA_ACCELERATORS EF_CUDA_SM90 EF_CUDA_VIRTUAL_SM(EF_CUDA_SM90)"
	.elftype	@"ET_EXEC"


//--------------------- .nv.info                  --------------------------
	.section	.nv.info,"",@"SHT_CUDA_INFO"
	.align	4


	//----- nvinfo : EIATTR_REGCOUNT
	.align		4
        /*0000*/ 	.byte	0x04, 0x2f
        /*0002*/ 	.short	(.L_1 - .L_0)
	.align		4
.L_0:
        /*0004*/ 	.word	index@(triton_poi_fused_5)
        /*0008*/ 	.word	0x0000001e


	//----- nvinfo : EIATTR_MIN_STACK_SIZE
	.align		4
.L_1:
        /*000c*/ 	.byte	0x04, 0x12
        /*000e*/ 	.short	(.L_3 - .L_2)
	.align		4
.L_2:
        /*0010*/ 	.word	index@(triton_poi_fused_5)
        /*0014*/ 	.word	0x00000000


	//----- nvinfo : EIATTR_FRAME_SIZE
	.align		4
.L_3:
        /*0018*/ 	.byte	0x04, 0x11
        /*001a*/ 	.short	(.L_5 - .L_4)
	.align		4
.L_4:
        /*001c*/ 	.word	index@(triton_poi_fused_5)
        /*0020*/ 	.word	0x00000000


	//----- nvinfo : EIATTR_MIN_STACK_SIZE
	.align		4
.L_5:
        /*0024*/ 	.byte	0x04, 0x12
        /*0026*/ 	.short	(.L_7 - .L_6)
	.align		4
.L_6:
        /*0028*/ 	.word	index@(triton_poi_fused_5)
        /*002c*/ 	.word	0x00000000
.L_7:


//--------------------- .nv.info.triton_poi_fused_5 --------------------------
	.section	.nv.info.triton_poi_fused_5,"",@"SHT_CUDA_INFO"
	.sectionflags	@""
	.align	4


	//----- nvinfo : EIATTR_CUDA_API_VERSION
	.align		4
        /*0000*/ 	.byte	0x04, 0x37
        /*0002*/ 	.short	(.L_9 - .L_8)
.L_8:
        /*0004*/ 	.word	0x0000007c


	//----- nvinfo : EIATTR_KPARAM_INFO
	.align		4
.L_9:
        /*0008*/ 	.byte	0x04, 0x17
        /*000a*/ 	.short	(.L_11 - .L_10)
.L_10:
        /*000c*/ 	.word	0x00000000
        /*0010*/ 	.short	0x0003
        /*0012*/ 	.short	0x0014
        /*0014*/ 	.byte	0x00, 0xf0, 0x11, 0x00


	//----- nvinfo : EIATTR_KPARAM_INFO
	.align		4
.L_11:
        /*0018*/ 	.byte	0x04, 0x17
        /*001a*/ 	.short	(.L_13 - .L_12)
.L_12:
        /*001c*/ 	.word	0x00000000
        /*0020*/ 	.short	0x0002
        /*0022*/ 	.short	0x0010
        /*0024*/ 	.byte	0x00, 0xf0, 0x11, 0x00


	//----- nvinfo : EIATTR_KPARAM_INFO
	.align		4
.L_13:
        /*0028*/ 	.byte	0x04, 0x17
        /*002a*/ 	.short	(.L_15 - .L_14)
.L_14:
        /*002c*/ 	.word	0x00000000
        /*0030*/ 	.short	0x0001
        /*0032*/ 	.short	0x0008
        /*0034*/ 	.byte	0x00, 0xf4, 0x21, 0x00


	//----- nvinfo : EIATTR_KPARAM_INFO
	.align		4
.L_15:
        /*0038*/ 	.byte	0x04, 0x17
        /*003a*/ 	.short	(.L_17 - .L_16)
.L_16:
        /*003c*/ 	.word	0x00000000
        /*0040*/ 	.short	0x0000
        /*0042*/ 	.short	0x0000
        /*0044*/ 	.byte	0x00, 0xf4, 0x21, 0x00


	//----- nvinfo : EIATTR_SPARSE_MMA_MASK
	.align		4
.L_17:
        /*0048*/ 	.byte	0x03, 0x50
        /*004a*/ 	.short	0x0000


	//----- nvinfo : EIATTR_MAXREG_COUNT
	.align		4
        /*004c*/ 	.byte	0x03, 0x1b
        /*004e*/ 	.short	0x00ff


	//----- nvinfo : EIATTR_EXIT_INSTR_OFFSETS
	.align		4
        /*0050*/ 	.byte	0x04, 0x1c
        /*0052*/ 	.short	(.L_19 - .L_18)


	//   ....[0]....
.L_18:
        /*0054*/ 	.word	0x00000610


	//   ....[1]....
        /*0058*/ 	.word	0x00000660


	//----- nvinfo : EIATTR_REQNTID
	.align		4
.L_19:
        /*005c*/ 	.byte	0x04, 0x10
        /*005e*/ 	.short	(.L_21 - .L_20)
.L_20:
        /*0060*/ 	.word	0x00000080
        /*0064*/ 	.word	0x00000001
        /*0068*/ 	.word	0x00000001


	//----- nvinfo : EIATTR_CBANK_PARAM_SIZE
	.align		4
.L_21:
        /*006c*/ 	.byte	0x03, 0x19
        /*006e*/ 	.short	0x0018


	//----- nvinfo : EIATTR_PARAM_CBANK
	.align		4
        /*0070*/ 	.byte	0x04, 0x0a
        /*0072*/ 	.short	(.L_23 - .L_22)
	.align		4
.L_22:
        /*0074*/ 	.word	index@(.nv.constant0.triton_poi_fused_5)
        /*0078*/ 	.short	0x0210
        /*007a*/ 	.short	0x0018


	//----- nvinfo : EIATTR_SW_WAR
	.align		4
.L_23:
        /*007c*/ 	.byte	0x04, 0x36
        /*007e*/ 	.short	(.L_25 - .L_24)
.L_24:
        /*0080*/ 	.word	0x00000008
.L_25:


//--------------------- .nv.callgraph             --------------------------
	.section	.nv.callgraph,"",@"SHT_CUDA_CALLGRAPH"
	.align	4
	.sectionentsize	8
	.align		4
        /*0000*/ 	.word	0x00000000
	.align		4
        /*0004*/ 	.word	0xffffffff
	.align		4
        /*0008*/ 	.word	0x00000000
	.align		4
        /*000c*/ 	.word	0xfffffffe
	.align		4
        /*0010*/ 	.word	0x00000000
	.align		4
        /*0014*/ 	.word	0xfffffffd
	.align		4
        /*0018*/ 	.word	0x00000000
	.align		4
        /*001c*/ 	.word	0xfffffffc


//--------------------- .text.triton_poi_fused_5  --------------------------
	.section	.text.triton_poi_fused_5,"ax",@progbits
	.sectionflags	@"SHF_BARRIERS=1"
	.align	128
        .global         triton_poi_fused_5
        .type           triton_poi_fused_5,@function
        .size           triton_poi_fused_5,(.L_x_1 - triton_poi_fused_5)
        .other          triton_poi_fused_5,@"STO_CUDA_ENTRY STV_DEFAULT"
triton_poi_fused_5:
.text.triton_poi_fused_5:
[----:B------:R-:W0:Y:S01]  /*0000*/  LDC R1, c[0x0][0x28] ;  /* 0x00000a00ff017b82 */ /* 0x000e220000000800 */
[----:B------:R-:W1:Y:S07]  /*0010*/  S2R R0, SR_CTAID.X ;  /* 0x0000000000007919 */ /* 0x000e6e0000002500 */
[----:B------:R-:W2:Y:S01]  /*0020*/  LDC.64 R14, c[0x0][0x210] ;  /* 0x00008400ff0e7b82 */ /* 0x000ea20000000a00 */
[----:B------:R-:W-:Y:S01]  /*0030*/  IMAD.MOV.U32 R19, RZ, RZ, RZ ;  /* 0x000000ffff137224 */ /* 0x000fe200078e00ff */
[----:B------:R-:W-:Y:S01]  /*0040*/  ULDC.64 UR6, c[0x0][0x208] ;  /* 0x0000820000067ab9 */ /* 0x000fe20000000a00 */
[----:B------:R-:W3:Y:S01]  /*0050*/  S2R R17, SR_TID.X ;  /* 0x0000000000117919 */ /* 0x000ee20000002100 */
[----:B------:R-:W4:Y:S01]  /*0060*/  S2R R18, SR_CTAID.Y ;  /* 0x0000000000127919 */ /* 0x000f220000002600 */
[----:B------:R-:W-:-:S02]  /*0070*/  IMAD.MOV.U32 R20, RZ, RZ, RZ ;  /* 0x000000ffff147224 */ /* 0x000fc400078e00ff */
[----:B-1----:R-:W-:Y:S01]  /*0080*/  IMAD.SHL.U32 R0, R0, 0x8, RZ ;  /* 0x0000000800007824 */ /* 0x002fe200078e00ff */
[----:B---3--:R-:W-:-:S04]  /*0090*/  SHF.R.U32.HI R21, RZ, 0x3, R17 ;  /* 0x00000003ff157819 */ /* 0x008fc80000011611 */
[----:B------:R-:W-:Y:S01]  /*00a0*/  LOP3.LUT R6, R0, 0x7, R17, 0xf8, !PT ;  /* 0x0000000700067812 */ /* 0x000fe200078ef811 */
[----:B----4-:R-:W-:Y:S01]  /*00b0*/  IMAD.SHL.U32 R16, R18, 0x80, RZ ;  /* 0x0000008012107824 */ /* 0x010fe200078e00ff */
[----:B------:R-:W-:Y:S02]  /*00c0*/  SGXT.U32 R21, R21, 0x4 ;  /* 0x000000041515781a */ /* 0x000fe40000000000 */
[----:B------:R-:W-:Y:S02]  /*00d0*/  ISETP.GE.AND P0, PT, R6, 0x7, PT ;  /* 0x000000070600780c */ /* 0x000fe40003f06270 */
[----:B------:R-:W-:Y:S02]  /*00e0*/  LOP3.LUT R2, R16, R21, RZ, 0xfc, !PT ;  /* 0x0000001510027212 */ /* 0x000fe400078efcff */
[----:B------:R-:W-:Y:S02]  /*00f0*/  LOP3.LUT R3, R16, 0x10, R21, 0xfe, !PT ;  /* 0x0000001010037812 */ /* 0x000fe400078efe15 */
[----:B------:R-:W-:Y:S01]  /*0100*/  LOP3.LUT R4, R16, 0x20, R21, 0xfe, !PT ;  /* 0x0000002010047812 */ /* 0x000fe200078efe15 */
[--C-:B------:R-:W-:Y:S01]  /*0110*/  IMAD R27, R2, 0x7, R6.reuse ;  /* 0x00000007021b7824 */ /* 0x100fe200078e0206 */
[----:B------:R-:W-:Y:S01]  /*0120*/  LOP3.LUT R7, R16, 0x30, R21, 0xfe, !PT ;  /* 0x0000003010077812 */ /* 0x000fe200078efe15 */
[--C-:B------:R-:W-:Y:S01]  /*0130*/  IMAD R3, R3, 0x7, R6.reuse ;  /* 0x0000000703037824 */ /* 0x100fe200078e0206 */
[----:B------:R-:W-:Y:S01]  /*0140*/  LOP3.LUT R9, R16, 0x40, R21, 0xfe, !PT ;  /* 0x0000004010097812 */ /* 0x000fe200078efe15 */
[--C-:B------:R-:W-:Y:S01]  /*0150*/  IMAD R5, R4, 0x7, R6.reuse ;  /* 0x0000000704057824 */ /* 0x100fe200078e0206 */
[----:B------:R-:W-:Y:S01]  /*0160*/  LOP3.LUT R11, R16, 0x50, R21, 0xfe, !PT ;  /* 0x00000050100b7812 */ /* 0x000fe200078efe15 */
[----:B------:R-:W-:Y:S01]  /*0170*/  IMAD R7, R7, 0x7, R6 ;  /* 0x0000000707077824 */ /* 0x000fe200078e0206 */
[----:B------:R-:W-:Y:S01]  /*0180*/  LOP3.LUT R13, R16, 0x60, R21, 0xfe, !PT ;  /* 0x00000060100d7812 */ /* 0x000fe200078efe15 */
[----:B--2---:R-:W-:Y:S01]  /*0190*/  IMAD.WIDE R26, R27, 0x4, R14 ;  /* 0x000000041b1a7825 */ /* 0x004fe200078e020e */
[----:B------:R-:W-:-:S03]  /*01a0*/  LOP3.LUT R23, R16, 0x70, R21, 0xfe, !PT ;  /* 0x0000007010177812 */ /* 0x000fc600078efe15 */
[--C-:B------:R-:W-:Y:S01]  /*01b0*/  IMAD R9, R9, 0x7, R6.reuse ;  /* 0x0000000709097824 */ /* 0x100fe200078e0206 */
[----:B------:R1:W2:Y:S01]  /*01c0*/  @!P0 LDG.E.EL R19, desc[UR6][R26.64] ;  /* 0x000000061a138981 */ /* 0x0002a2000c2e1900 */
[--C-:B------:R-:W-:Y:S02]  /*01d0*/  IMAD R11, R11, 0x7, R6.reuse ;  /* 0x000000070b0b7824 */ /* 0x100fe400078e0206 */
[--C-:B------:R-:W-:Y:S02]  /*01e0*/  IMAD R13, R13, 0x7, R6.reuse ;  /* 0x000000070d0d7824 */ /* 0x100fe400078e0206 */
[----:B------:R-:W-:Y:S02]  /*01f0*/  IMAD R23, R23, 0x7, R6 ;  /* 0x0000000717177824 */ /* 0x000fe400078e0206 */
[----:B------:R-:W-:Y:S01]  /*0200*/  IMAD.WIDE R2, R3, 0x4, R14 ;  /* 0x0000000403027825 */ /* 0x000fe200078e020e */
[----:B------:R-:W-:-:S03]  /*0210*/  CS2R R24, SRZ ;  /* 0x0000000000187805 */ /* 0x000fc6000001ff00 */
[--C-:B------:R-:W-:Y:S01]  /*0220*/  IMAD.WIDE R4, R5, 0x4, R14.reuse ;  /* 0x0000000405047825 */ /* 0x100fe200078e020e */
[----:B-1----:R-:W-:Y:S01]  /*0230*/  CS2R R26, SRZ ;  /* 0x00000000001a7805 */ /* 0x002fe2000001ff00 */
[----:B------:R1:W3:Y:S02]  /*0240*/  @!P0 LDG.E.EL R20, desc[UR6][R2.64] ;  /* 0x0000000602148981 */ /* 0x0002e4000c2e1900 */
[----:B------:R-:W-:-:S04]  /*0250*/  IMAD.WIDE R6, R7, 0x4, R14 ;  /* 0x0000000407067825 */ /* 0x000fc800078e020e */
[--C-:B------:R-:W-:Y:S01]  /*0260*/  IMAD.WIDE R8, R9, 0x4, R14.reuse ;  /* 0x0000000409087825 */ /* 0x100fe200078e020e */
[----:B------:R-:W4:Y:S03]  /*0270*/  @!P0 LDG.E.EL R24, desc[UR6][R6.64] ;  /* 0x0000000606188981 */ /* 0x000f26000c2e1900 */
[----:B------:R-:W-:-:S04]  /*0280*/  IMAD.WIDE R10, R11, 0x4, R14 ;  /* 0x000000040b0a7825 */ /* 0x000fc800078e020e */
[--C-:B------:R-:W-:Y:S01]  /*0290*/  IMAD.WIDE R12, R13, 0x4, R14.reuse ;  /* 0x000000040d0c7825 */ /* 0x100fe200078e020e */
[----:B------:R-:W5:Y:S03]  /*02a0*/  @!P0 LDG.E.EL R25, desc[UR6][R10.64] ;  /* 0x000000060a198981 */ /* 0x000f66000c2e1900 */
[----:B------:R-:W-:Y:S01]  /*02b0*/  IMAD.WIDE R14, R23, 0x4, R14 ;  /* 0x00000004170e7825 */ /* 0x000fe200078e020e */
[----:B------:R-:W5:Y:S03]  /*02c0*/  @!P0 LDG.E.EL R27, desc[UR6][R12.64] ;  /* 0x000000060c1b8981 */ /* 0x000f66000c2e1900 */
[----:B------:R-:W-:Y:S01]  /*02d0*/  IMAD.MOV.U32 R22, RZ, RZ, RZ ;  /* 0x000000ffff167224 */ /* 0x000fe200078e00ff */
[----:B------:R-:W5:Y:S01]  /*02e0*/  @!P0 LDG.E.EL R26, desc[UR6][R14.64] ;  /* 0x000000060e1a8981 */ /* 0x000f62000c2e1900 */
[----:B------:R-:W-:-:S04]  /*02f0*/  IMAD.MOV.U32 R23, RZ, RZ, RZ ;  /* 0x000000ffff177224 */ /* 0x000fc800078e00ff */
[----:B------:R-:W5:Y:S04]  /*0300*/  @!P0 LDG.E.EL R22, desc[UR6][R4.64] ;  /* 0x0000000604168981 */ /* 0x000f68000c2e1900 */
[----:B------:R1:W5:Y:S01]  /*0310*/  @!P0 LDG.E.EL R23, desc[UR6][R8.64] ;  /* 0x0000000608178981 */ /* 0x000362000c2e1900 */
[----:B------:R-:W1:Y:S02]  /*0320*/  S2UR UR5, SR_CgaCtaId ;  /* 0x00000000000579c3 */ /* 0x000e640000008800 */
[----:B-1----:R-:W-:Y:S01]  /*0330*/  IMAD.SHL.U32 R2, R17, 0x80, RZ ;  /* 0x0000008011027824 */ /* 0x002fe200078e00ff */
[----:B------:R-:W-:-:S04]  /*0340*/  UMOV UR4, 0x400 ;  /* 0x0000040000047882 */ /* 0x000fc80000000000 */
[----:B------:R-:W-:-:S04]  /*0350*/  LOP3.LUT R2, R2, 0x380, RZ, 0xc0, !PT ;  /* 0x0000038002027812 */ /* 0x000fc800078ec0ff */
[----:B------:R-:W-:Y:S01]  /*0360*/  LOP3.LUT R21, R2, R21, RZ, 0xfc, !PT ;  /* 0x0000001502157212 */ /* 0x000fe200078efcff */
[----:B0-----:R-:W-:-:S06]  /*0370*/  UPRMT UR4, UR5, 0x654, UR4 ;  /* 0x0000065405047896 */ /* 0x001fcc0008000004 */
[----:B------:R-:W-:-:S05]  /*0380*/  LEA.HI R2, R2, UR4, RZ, 0x1d ;  /* 0x0000000402027c11 */ /* 0x000fca000f8fe8ff */
[----:B------:R-:W-:Y:S01]  /*0390*/  IMAD R21, R21, 0x4, R2 ;  /* 0x0000000415157824 */ /* 0x000fe200078e0202 */
[----:B------:R-:W-:Y:S01]  /*03a0*/  SHF.R.U32.HI R2, RZ, 0x1, R17 ;  /* 0x00000001ff027819 */ /* 0x000fe20000011611 */
[----:B------:R-:W-:-:S03]  /*03b0*/  IMAD.SHL.U32 R3, R17, 0x4, RZ ;  /* 0x0000000411037824 */ /* 0x000fc600078e00ff */
[----:B------:R-:W-:Y:S02]  /*03c0*/  LOP3.LUT R2, R2, 0x30, RZ, 0xc0, !PT ;  /* 0x0000003002027812 */ /* 0x000fe400078ec0ff */
[----:B------:R-:W-:-:S03]  /*03d0*/  LOP3.LUT R8, R3, 0x1fc, RZ, 0xc0, !PT ;  /* 0x000001fc03087812 */ /* 0x000fc600078ec0ff */
[----:B------:R-:W-:-:S04]  /*03e0*/  VIADD R5, R2, UR4 ;  /* 0x0000000402057c36 */ /* 0x000fc80008000000 */
[----:B------:R-:W-:Y:S01]  /*03f0*/  IMAD R5, R8, 0x4, R5 ;  /* 0x0000000408057824 */ /* 0x000fe200078e0205 */
[----:B------:R-:W-:Y:S02]  /*0400*/  SHF.R.S32.HI R18, RZ, 0x18, R18 ;  /* 0x00000018ff127819 */ /* 0x000fe40000011412 */
[----:B------:R-:W-:Y:S02]  /*0410*/  LOP3.LUT R16, R16, 0x7c, R3, 0xf8, !PT ;  /* 0x0000007c10107812 */ /* 0x000fe400078ef803 */
[----:B------:R-:W-:-:S04]  /*0420*/  SGXT R3, R18, 0x1 ;  /* 0x000000011203781a */ /* 0x000fc80000000200 */
[----:B------:R-:W-:Y:S02]  /*0430*/  LEA.HI R10, R3, R16, RZ, 0x6 ;  /* 0x00000010030a7211 */ /* 0x000fe400078f30ff */
[----:B------:R-:W0:Y:S02]  /*0440*/  LDC.64 R2, c[0x0][0x218] ;  /* 0x00008600ff027b82 */ /* 0x000e240000000a00 */
[----:B------:R-:W-:Y:S02]  /*0450*/  LOP3.LUT R9, R10, 0xffffffc0, RZ, 0xc0, !PT ;  /* 0xffffffc00a097812 */ /* 0x000fe400078ec0ff */
[----:B------:R-:W-:-:S03]  /*0460*/  SHF.R.U32.HI R17, RZ, 0x5, R17 ;  /* 0x00000005ff117819 */ /* 0x000fc60000011611 */
[----:B------:R-:W-:Y:S01]  /*0470*/  IMAD.IADD R11, R16, 0x1, -R9 ;  /* 0x00000001100b7824 */ /* 0x000fe200078e0a09 */
[----:B------:R-:W-:Y:S02]  /*0480*/  SGXT.U32 R9, R17, 0x2 ;  /* 0x000000021109781a */ /* 0x000fe40000000000 */
[----:B------:R-:W-:Y:S02]  /*0490*/  SHF.R.S32.HI R10, RZ, 0x6, R10 ;  /* 0x00000006ff0a7819 */ /* 0x000fe4000001140a */
[----:B------:R-:W-:Y:S02]  /*04a0*/  LOP3.LUT R9, R0, R9, RZ, 0xfc, !PT ;  /* 0x0000000900097212 */ /* 0x000fe400078efcff */
[----:B------:R-:W-:Y:S02]  /*04b0*/  LOP3.LUT R13, R8, 0x200, RZ, 0xfc, !PT ;  /* 0x00000200080d7812 */ /* 0x000fe400078efcff */
[C---:B------:R-:W-:Y:S01]  /*04c0*/  LOP3.LUT R0, R9.reuse, 0x4, RZ, 0xfc, !PT ;  /* 0x0000000409007812 */ /* 0x040fe200078efcff */
[----:B------:R-:W-:Y:S01]  /*04d0*/  IMAD R12, R10, 0x1c0, R11 ;  /* 0x000001c00a0c7824 */ /* 0x000fe200078e020b */
[----:B------:R-:W-:-:S02]  /*04e0*/  ISETP.GE.AND P1, PT, R9, 0x7, PT ;  /* 0x000000070900780c */ /* 0x000fc40003f26270 */
[----:B------:R-:W-:Y:S01]  /*04f0*/  ISETP.GE.AND P0, PT, R0, 0x7, PT ;  /* 0x000000070000780c */ /* 0x000fe20003f06270 */
[----:B------:R-:W-:Y:S01]  /*0500*/  IMAD R11, R9, 0x40, R12 ;  /* 0x00000040090b7824 */ /* 0x000fe200078e020c */
[----:B------:R-:W-:-:S03]  /*0510*/  SHF.R.U32.HI R13, RZ, 0x3, R13 ;  /* 0x00000003ff0d7819 */ /* 0x000fc6000001160d */
[----:B0-----:R-:W-:Y:S01]  /*0520*/  IMAD.WIDE R10, R11, 0x4, R2 ;  /* 0x000000040b0a7825 */ /* 0x001fe200078e0202 */
[----:B------:R-:W-:-:S05]  /*0530*/  LOP3.LUT R13, R13, 0x70, RZ, 0xc0, !PT ;  /* 0x000000700d0d7812 */ /* 0x000fca00078ec0ff */
[----:B------:R-:W-:-:S04]  /*0540*/  VIADD R13, R13, UR4 ;  /* 0x000000040d0d7c36 */ /* 0x000fc80008000000 */
[----:B------:R-:W-:Y:S01]  /*0550*/  IMAD R13, R8, 0x4, R13 ;  /* 0x00000004080d7824 */ /* 0x000fe200078e020d */
[----:B--2---:R-:W-:Y:S04]  /*0560*/  STS [R21], R19 ;  /* 0x0000001315007388 */ /* 0x004fe80000000800 */
[----:B---3--:R-:W-:Y:S04]  /*0570*/  STS [R21+0x40], R20 ;  /* 0x0000401415007388 */ /* 0x008fe80000000800 */
[----:B----4-:R-:W-:Y:S04]  /*0580*/  STS [R21+0xc0], R24 ;  /* 0x0000c01815007388 */ /* 0x010fe80000000800 */
[----:B-----5:R-:W-:Y:S04]  /*0590*/  STS [R21+0x140], R25 ;  /* 0x0001401915007388 */ /* 0x020fe80000000800 */
[----:B------:R-:W-:Y:S04]  /*05a0*/  STS [R21+0x180], R27 ;  /* 0x0001801b15007388 */ /* 0x000fe80000000800 */
[----:B------:R-:W-:Y:S04]  /*05b0*/  STS [R21+0x1c0], R26 ;  /* 0x0001c01a15007388 */ /* 0x000fe80000000800 */
[----:B------:R-:W-:Y:S04]  /*05c0*/  STS [R21+0x80], R22 ;  /* 0x0000801615007388 */ /* 0x000fe80000000800 */
[----:B------:R-:W-:Y:S01]  /*05d0*/  STS [R21+0x100], R23 ;  /* 0x0001001715007388 */ /* 0x000fe20000000800 */
[----:B------:R-:W-:Y:S06]  /*05e0*/  BAR.SYNC.DEFER_BLOCKING 0x0 ;  /* 0x0000000000007b1d */ /* 0x000fec0000010000 */
[----:B------:R-:W0:Y:S04]  /*05f0*/  LDS.128 R4, [R5] ;  /* 0x0000000005047984 */ /* 0x000e280000000c00 */
[----:B0-----:R0:W-:Y:S02]  /*0600*/  @!P1 STG.E.128 desc[UR6][R10.64], R4 ;  /* 0x000000040a009986 */ /* 0x0011e4000c101d06 */
[----:B0-----:R-:W-:Y:S05]  /*0610*/  @P0 EXIT ;  /* 0x000000000000094d */ /* 0x001fea0003800000 */
[----:B0-----:R-:W0:Y:S01]  /*0620*/  LDS.128 R8, [R13+0x800] ;  /* 0x000800000d087984 */ /* 0x001e220000000c00 */
[----:B------:R-:W-:-:S04]  /*0630*/  IMAD R5, R0, 0x40, R12 ;  /* 0x0000004000057824 */ /* 0x000fc800078e020c */
[----:B------:R-:W-:-:S05]  /*0640*/  IMAD.WIDE R2, R5, 0x4, R2 ;  /* 0x0000000405027825 */ /* 0x000fca00078e0202 */
[----:B0-----:R-:W-:Y:S01]  /*0650*/  STG.E.128 desc[UR6][R2.64], R8 ;  /* 0x0000000802007986 */ /* 0x001fe2000c101d06 */
[----:B------:R-:W-:Y:S05]  /*0660*/  EXIT ;  /* 0x000000000000794d */ /* 0x000fea0003800000 */
.L_x_0:
[----:B------:R-:W-:-:S00]  /*0670*/  BRA `(.L_x_0) ;  /* 0xfffffffc00fc7947 */ /* 0x000fc0000383ffff */
[----:B------:R-:W-:-:S00]  /*0680*/  NOP ;  /* 0x0000000000007918 */ /* 0x000fc00000000000 */
[----:B------:R-:W-:-:S00]  /*0690*/  NOP ;  /* 0x0000000000007918 */ /* 0x000fc00000000000 */
[----:B------:R-:W-:-:S00]  /*06a0*/  NOP ;  /* 0x0000000000007918 */ /* 0x000fc00000000000 */
[----:B------:R-:W-:-:S00]  /*06b0*/  NOP ;  /* 0x0000000000007918 */ /* 0x000fc00000000000 */
[----:B------:R-:W-:-:S00]  /*06c0*/  NOP ;  /* 0x0000000000007918 */ /* 0x000fc00000000000 */
[----:B------:R-:W-:-:S00]  /*06d0*/  NOP ;  /* 0x0000000000007918 */ /* 0x000fc00000000000 */
[----:B------:R-:W-:-:S00]  /*06e0*/  NOP ;  /* 0x0000000000007918 */ /* 0x000fc00000000000 */
[----:B------:R-:W-:-:S00]  /*06f0*/  NOP ;  /* 0x0000000000007918 */ /* 0x000fc00000000000 */
.L_x_1:


//--------------------- .nv.shared.triton_poi_fused_5 --------------------------
	.section	.nv.shared.triton_poi_fused_5,"aw",@nobits
	.sectionflags	@""
	.align	16
	.zero		1024


//--------------------- .nv.constant0.triton_poi_fused_5 --------------------------
	.section	.nv.constant0.triton_poi_fused_5,"a",@progbits
	.sectionflags	@""
	.align	4
.nv.constant0.triton_poi_fused_5:
	.zero		552
